//
// Generated by NVIDIA NVVM Compiler
//
// Compiler Build ID: CL-36424714
// Cuda compilation tools, release 13.0, V13.0.88
// Based on NVVM 20.0.0
//

.version 9.0
.target sm_100
.address_size 64

	// .globl	_Z6kernelPd

.visible .entry _Z6kernelPd(
	.param .u64 .ptr .align 1 _Z6kernelPd_param_0
)
{
	.reg .pred 	%p<2>;
	.reg .b32 	%r<15>;
	.reg .b64 	%rd<30>;
	.reg .b64 	%fd<49>;

	ld.param.u64 	%rd7, [_Z6kernelPd_param_0];
	cvta.to.global.u64 	%rd8, %rd7;
	mov.u32 	%r4, %ctaid.x;
	mov.u32 	%r5, %tid.x;
	shl.b32 	%r6, %r5, 2;
	shl.b32 	%r7, %r4, 12;
	or.b32  	%r8, %r7, 3072;
	or.b32  	%r9, %r7, %r6;
	add.s32 	%r10, %r9, 3073;
	mul.wide.s32 	%rd9, %r10, 8;
	add.s64 	%rd1, %rd8, %rd9;
	add.s32 	%r11, %r7, 4096;
	or.b32  	%r12, %r7, 1024;
	cvt.u64.u32 	%rd10, %r6;
	cvt.s64.s32 	%rd11, %r7;
	or.b64  	%rd12, %rd11, %rd10;
	shl.b64 	%rd13, %rd12, 3;
	add.s64 	%rd2, %rd8, %rd13;
	cvt.s64.s32 	%rd14, %r12;
	add.s64 	%rd15, %rd10, %rd14;
	shl.b64 	%rd16, %rd15, 3;
	add.s64 	%rd17, %rd8, %rd16;
	add.s64 	%rd3, %rd17, 8;
	or.b32  	%r13, %r7, 2048;
	cvt.s64.s32 	%rd18, %r13;
	add.s64 	%rd19, %rd10, %rd18;
	shl.b64 	%rd20, %rd19, 3;
	add.s64 	%rd21, %rd8, %rd20;
	add.s64 	%rd4, %rd21, 8;
	cvt.s64.s32 	%rd22, %r8;
	add.s64 	%rd23, %rd10, %rd22;
	shl.b64 	%rd24, %rd23, 3;
	add.s64 	%rd25, %rd8, %rd24;
	add.s64 	%rd5, %rd25, 8;
	cvt.s64.s32 	%rd26, %r11;
	or.b64  	%rd27, %rd10, %rd26;
	shl.b64 	%rd28, %rd27, 3;
	add.s64 	%rd29, %rd8, %rd28;
	add.s64 	%rd6, %rd29, 8;
	mov.b32 	%r14, 0;
$L__BB0_1:
	ld.global.f64 	%fd1, [%rd2+8];
	ld.global.f64 	%fd2, [%rd2+8200];
	add.f64 	%fd3, %fd1, %fd2;
	st.global.f64 	[%rd2+8192], %fd3;
	ld.global.f64 	%fd4, [%rd2+16];
	ld.global.f64 	%fd5, [%rd3+8];
	add.f64 	%fd6, %fd4, %fd5;
	st.global.f64 	[%rd3], %fd6;
	ld.global.f64 	%fd7, [%rd2+24];
	ld.global.f64 	%fd8, [%rd3+16];
	add.f64 	%fd9, %fd7, %fd8;
	st.global.f64 	[%rd3+8], %fd9;
	ld.global.f64 	%fd10, [%rd1+-24552];
	ld.global.f64 	%fd11, [%rd3+24];
	add.f64 	%fd12, %fd10, %fd11;
	st.global.f64 	[%rd3+16], %fd12;
	ld.global.f64 	%fd13, [%rd1+-16384];
	ld.global.f64 	%fd14, [%rd2+16392];
	add.f64 	%fd15, %fd13, %fd14;
	st.global.f64 	[%rd2+16384], %fd15;
	ld.global.f64 	%fd16, [%rd1+-16376];
	ld.global.f64 	%fd17, [%rd4+8];
	add.f64 	%fd18, %fd16, %fd17;
	st.global.f64 	[%rd4], %fd18;
	ld.global.f64 	%fd19, [%rd1+-16368];
	ld.global.f64 	%fd20, [%rd4+16];
	add.f64 	%fd21, %fd19, %fd20;
	st.global.f64 	[%rd4+8], %fd21;
	ld.global.f64 	%fd22, [%rd1+-16360];
	ld.global.f64 	%fd23, [%rd4+24];
	add.f64 	%fd24, %fd22, %fd23;
	st.global.f64 	[%rd4+16], %fd24;
	ld.global.f64 	%fd25, [%rd1+-8192];
	ld.global.f64 	%fd26, [%rd2+24584];
	add.f64 	%fd27, %fd25, %fd26;
	st.global.f64 	[%rd2+24576], %fd27;
	ld.global.f64 	%fd28, [%rd1+-8184];
	ld.global.f64 	%fd29, [%rd5+8];
	add.f64 	%fd30, %fd28, %fd29;
	st.global.f64 	[%rd5], %fd30;
	ld.global.f64 	%fd31, [%rd1+-8176];
	ld.global.f64 	%fd32, [%rd5+16];
	add.f64 	%fd33, %fd31, %fd32;
	st.global.f64 	[%rd5+8], %fd33;
	ld.global.f64 	%fd34, [%rd1+-8168];
	ld.global.f64 	%fd35, [%rd5+24];
	add.f64 	%fd36, %fd34, %fd35;
	st.global.f64 	[%rd5+16], %fd36;
	ld.global.f64 	%fd37, [%rd1];
	ld.global.f64 	%fd38, [%rd1+8192];
	add.f64 	%fd39, %fd37, %fd38;
	st.global.f64 	[%rd1+8184], %fd39;
	ld.global.f64 	%fd40, [%rd1+8];
	ld.global.f64 	%fd41, [%rd6+8];
	add.f64 	%fd42, %fd40, %fd41;
	st.global.f64 	[%rd6], %fd42;
	ld.global.f64 	%fd43, [%rd1+16];
	ld.global.f64 	%fd44, [%rd6+16];
	add.f64 	%fd45, %fd43, %fd44;
	st.global.f64 	[%rd6+8], %fd45;
	ld.global.f64 	%fd46, [%rd1+24];
	ld.global.f64 	%fd47, [%rd6+24];
	add.f64 	%fd48, %fd46, %fd47;
	st.global.f64 	[%rd6+16], %fd48;
	add.s32 	%r14, %r14, 1;
	setp.ne.s32 	%p1, %r14, 100;
	@%p1 bra 	$L__BB0_1;
	ret;

}


// ===== COMPILED SASS (sm_100) =====

	.target	sm_100

	.elftype	@"ET_EXEC"


//--------------------- .note.nv.tkinfo           --------------------------
	.section	.note.nv.tkinfo,"",@"SHT_NOTE"
	.sectionflags	@"SHF_NOTE_NV_TKINFO"
	.tkinfo
        /*0018*/ 	.word	0x00000002
        /*0030*/ 	.string	""
        /*0030*/ 	.string	"ptxas"
        /*0030*/ 	.string	"Cuda compilation tools, release 13.0, V13.0.88"
        /*0030*/ 	.string	"Build cuda_13.0.r13.0/compiler.36424714_0"
        /*0030*/ 	.string	"-arch sm_100 -m 64 "



//--------------------- .note.nv.cuinfo           --------------------------
	.section	.note.nv.cuinfo,"",@"SHT_NOTE"
	.sectionflags	@"SHF_NOTE_NV_CUINFO"
        /*0018*/ 	.short	0x0002
        /*001a*/ 	.short	0x0064
        /*001c*/ 	.short	0x0082
	.zero		2


//--------------------- .nv.info                  --------------------------
	.section	.nv.info,"",@"SHT_CUDA_INFO"
	.align	4


	//----- nvinfo : EIATTR_REGCOUNT
	.align		4
        /*0000*/ 	.byte	0x04, 0x2f
        /*0002*/ 	.short	(.L_1 - .L_0)
	.align		4
.L_0:
        /*0004*/ 	.word	index@(_Z6kernelPd)
        /*0008*/ 	.word	0x0000001a


	//----- nvinfo : EIATTR_FRAME_SIZE
	.align		4
.L_1:
        /*000c*/ 	.byte	0x04, 0x11
        /*000e*/ 	.short	(.L_3 - .L_2)
	.align		4
.L_2:
        /*0010*/ 	.word	index@(_Z6kernelPd)
        /*0014*/ 	.word	0x00000000


	//----- nvinfo : EIATTR_MIN_STACK_SIZE
	.align		4
.L_3:
        /*0018*/ 	.byte	0x04, 0x12
        /*001a*/ 	.short	(.L_5 - .L_4)
	.align		4
.L_4:
        /*001c*/ 	.word	index@(_Z6kernelPd)
        /*0020*/ 	.word	0x00000000
.L_5:


//--------------------- .nv.compat                --------------------------
	.section	.nv.compat,"",@"SHT_CUDA_COMPAT_INFO"
	.align	4
        /*0000*/ 	.byte	0x02, 0x09, 0x00, 0x00, 0x02, 0x02, 0x01, 0x00, 0x02, 0x05, 0x05, 0x00, 0x03, 0x07, 0x01, 0x01
        /*0010*/ 	.byte	0x02, 0x03, 0x00, 0x00, 0x02, 0x06, 0x01, 0x00, 0x04, 0x0b, 0x08, 0x00, 0x01, 0x00, 0x00, 0x00
        /*0020*/ 	.byte	0x00, 0x00, 0x00, 0x00


//--------------------- .nv.info._Z6kernelPd      --------------------------
	.section	.nv.info._Z6kernelPd,"",@"SHT_CUDA_INFO"
	.sectionflags	@""
	.align	4


	//----- nvinfo : EIATTR_CUDA_API_VERSION
	.align		4
        /*0000*/ 	.byte	0x04, 0x37
        /*0002*/ 	.short	(.L_7 - .L_6)
.L_6:
        /*0004*/ 	.word	0x00000082


	//----- nvinfo : EIATTR_KPARAM_INFO
	.align		4
.L_7:
        /*0008*/ 	.byte	0x04, 0x17
        /*000a*/ 	.short	(.L_9 - .L_8)
.L_8:
        /*000c*/ 	.word	0x00000000
        /*0010*/ 	.short	0x0000
        /*0012*/ 	.short	0x0000
        /*0014*/ 	.byte	0x00, 0xf5, 0x21, 0x00


	//----- nvinfo : EIATTR_SPARSE_MMA_MASK
	.align		4
.L_9:
        /*0018*/ 	.byte	0x03, 0x50
        /*001a*/ 	.short	0x0000


	//----- nvinfo : EIATTR_MAXREG_COUNT
	.align		4
        /*001c*/ 	.byte	0x03, 0x1b
        /*001e*/ 	.short	0x00ff


	//----- nvinfo : EIATTR_MERCURY_ISA_VERSION
	.align		4
        /*0020*/ 	.byte	0x03, 0x5f
        /*0022*/ 	.short	0x0101


	//----- nvinfo : EIATTR_VRC_CTA_INIT_COUNT
	.align		4
        /*0024*/ 	.byte	0x02, 0x4a
	.zero		1
	.zero		1


	//----- nvinfo : EIATTR_EXIT_INSTR_OFFSETS
	.align		4
        /*0028*/ 	.byte	0x04, 0x1c
        /*002a*/ 	.short	(.L_11 - .L_10)


	//   ....[0]....
.L_10:
        /*002c*/ 	.word	0x00000660


	//----- nvinfo : EIATTR_CBANK_PARAM_SIZE
	.align		4
.L_11:
        /*0030*/ 	.byte	0x03, 0x19
        /*0032*/ 	.short	0x0008


	//----- nvinfo : EIATTR_PARAM_CBANK
	.align		4
        /*0034*/ 	.byte	0x04, 0x0a
        /*0036*/ 	.short	(.L_13 - .L_12)
	.align		4
.L_12:
        /*0038*/ 	.word	index@(.nv.constant0._Z6kernelPd)
        /*003c*/ 	.short	0x0380
        /*003e*/ 	.short	0x0008


	//----- nvinfo : EIATTR_SW_WAR
	.align		4
.L_13:
        /*0040*/ 	.byte	0x04, 0x36
        /*0042*/ 	.short	(.L_15 - .L_14)
.L_14:
        /*0044*/ 	.word	0x00000008
.L_15:


//--------------------- .nv.callgraph             --------------------------
	.section	.nv.callgraph,"",@"SHT_CUDA_CALLGRAPH"
	.align	4
	.sectionentsize	8
	.align		4
        /*0000*/ 	.word	0x00000000
	.align		4
        /*0004*/ 	.word	0xffffffff
	.align		4
        /*0008*/ 	.word	0x00000000
	.align		4
        /*000c*/ 	.word	0xfffffffe
	.align		4
        /*0010*/ 	.word	0x00000000
	.align		4
        /*0014*/ 	.word	0xfffffffd
	.align		4
        /*0018*/ 	.word	0x00000000
	.align		4
        /*001c*/ 	.word	0xfffffffc


//--------------------- .text._Z6kernelPd         --------------------------
	.section	.text._Z6kernelPd,"ax",@progbits
	.align	128
        .global         _Z6kernelPd
        .type           _Z6kernelPd,@function
        .size           _Z6kernelPd,(.L_x_2 - _Z6kernelPd)
        .other          _Z6kernelPd,@"STO_CUDA_ENTRY STV_DEFAULT"
_Z6kernelPd:
.text._Z6kernelPd:
[----:B------:R-:W-:Y:S01]  /*0000*/  LDC R1, c[0x0][0x37c] ;  /* 0x0000df00ff017b82 */ /* 0x000fe20000000800 */
[----:B------:R-:W0:Y:S01]  /*0010*/  S2R R0, SR_TID.X ;  /* 0x0000000000007919 */ /* 0x000e220000002100 */
[----:B------:R-:W1:Y:S06]  /*0020*/  LDCU.64 UR4, c[0x0][0x380] ;  /* 0x00007000ff0477ac */ /* 0x000e6c0008000a00 */
[----:B------:R-:W2:Y:S01]  /*0030*/  LDC.64 R12, c[0x0][0x380] ;  /* 0x0000e000ff0c7b82 */ /* 0x000ea20000000a00 */
[----:B------:R-:W3:Y:S01]  /*0040*/  S2R R3, SR_CTAID.X ;  /* 0x0000000000037919 */ /* 0x000ee20000002500 */
[----:B------:R-:W4:Y:S01]  /*0050*/  LDCU.64 UR6, c[0x0][0x358] ;  /* 0x00006b00ff0677ac */ /* 0x000f220008000a00 */
[----:B0-----:R-:W-:-:S02]  /*0060*/  IMAD.SHL.U32 R0, R0, 0x4, RZ ;  /* 0x0000000400007824 */ /* 0x001fc400078e00ff */
[----:B---3--:R-:W-:-:S04]  /*0070*/  IMAD.SHL.U32 R3, R3, 0x1000, RZ ;  /* 0x0000100003037824 */ /* 0x008fc800078e00ff */
[C---:B------:R-:W-:Y:S01]  /*0080*/  VIADD R9, R3.reuse, 0x400 ;  /* 0x0000040003097836 */ /* 0x040fe20000000000 */
[C---:B------:R-:W-:Y:S01]  /*0090*/  LOP3.LUT R4, R3.reuse, R0, RZ, 0xfc, !PT ;  /* 0x0000000003047212 */ /* 0x040fe200078efcff */
[C---:B------:R-:W-:Y:S01]  /*00a0*/  VIADD R11, R3.reuse, 0x800 ;  /* 0x00000800030b7836 */ /* 0x040fe20000000000 */
[----:B------:R-:W-:Y:S01]  /*00b0*/  SHF.R.S32.HI R15, RZ, 0x1f, R3 ;  /* 0x0000001fff0f7819 */ /* 0x000fe20000011403 */
[C---:B------:R-:W-:Y:S01]  /*00c0*/  VIADD R5, R3.reuse, 0xc00 ;  /* 0x00000c0003057836 */ /* 0x040fe20000000000 */
[----:B-1----:R-:W-:Y:S01]  /*00d0*/  LEA R2, P0, R4, UR4, 0x3 ;  /* 0x0000000404027c11 */ /* 0x002fe2000f8018ff */
[----:B------:R-:W-:Y:S01]  /*00e0*/  VIADD R7, R3, 0x1000 ;  /* 0x0000100003077836 */ /* 0x000fe20000000000 */
[----:B------:R-:W-:Y:S02]  /*00f0*/  IADD3 R16, P1, PT, R0, R11, RZ ;  /* 0x0000000b00107210 */ /* 0x000fe40007f3e0ff */
[C---:B------:R-:W-:Y:S01]  /*0100*/  LEA.HI.X R3, R4.reuse, UR5, R15, 0x3, P0 ;  /* 0x0000000504037c11 */ /* 0x040fe200080f1c0f */
[----:B------:R-:W-:Y:S01]  /*0110*/  VIADD R15, R4, 0xc01 ;  /* 0x00000c01040f7836 */ /* 0x000fe20000000000 */
[----:B------:R-:W-:-:S02]  /*0120*/  IADD3 R18, P0, PT, R0, R9, RZ ;  /* 0x0000000900127210 */ /* 0x000fc40007f1e0ff */
[C---:B------:R-:W-:Y:S01]  /*0130*/  IADD3 R14, P2, PT, R0.reuse, R5, RZ ;  /* 0x00000005000e7210 */ /* 0x040fe20007f5e0ff */
[----:B--2---:R-:W-:Y:S01]  /*0140*/  IMAD.WIDE R12, R15, 0x8, R12 ;  /* 0x000000080f0c7825 */ /* 0x004fe200078e020c */
[----:B------:R-:W-:Y:S02]  /*0150*/  LOP3.LUT R17, R0, R7, RZ, 0xfc, !PT ;  /* 0x0000000700117212 */ /* 0x000fe400078efcff */
[----:B------:R-:W-:Y:S02]  /*0160*/  LEA.HI.X.SX32 R19, R9, RZ, 0x1, P0 ;  /* 0x000000ff09137211 */ /* 0x000fe400000f0eff */
[----:B------:R-:W-:Y:S02]  /*0170*/  LEA.HI.X.SX32 R11, R11, RZ, 0x1, P1 ;  /* 0x000000ff0b0b7211 */ /* 0x000fe400008f0eff */
[----:B------:R-:W-:Y:S02]  /*0180*/  LEA.HI.X.SX32 R9, R5, RZ, 0x1, P2 ;  /* 0x000000ff05097211 */ /* 0x000fe400010f0eff */
[----:B------:R-:W-:-:S02]  /*0190*/  LEA R6, P1, R16, UR4, 0x3 ;  /* 0x0000000410067c11 */ /* 0x000fc4000f8218ff */
[----:B------:R-:W-:Y:S02]  /*01a0*/  LEA R4, P0, R18, UR4, 0x3 ;  /* 0x0000000412047c11 */ /* 0x000fe4000f8018ff */
[----:B------:R-:W-:Y:S02]  /*01b0*/  LEA R8, P2, R14, UR4, 0x3 ;  /* 0x000000040e087c11 */ /* 0x000fe4000f8418ff */
[----:B------:R-:W-:Y:S01]  /*01c0*/  LEA R10, P3, R17, UR4, 0x3 ;  /* 0x00000004110a7c11 */ /* 0x000fe2000f8618ff */
[----:B------:R-:W-:Y:S01]  /*01d0*/  UMOV UR4, URZ ;  /* 0x000000ff00047c82 */ /* 0x000fe20008000000 */
[----:B------:R-:W-:Y:S02]  /*01e0*/  SHF.R.S32.HI R0, RZ, 0x1f, R7 ;  /* 0x0000001fff007819 */ /* 0x000fe40000011407 */
[----:B------:R-:W-:Y:S02]  /*01f0*/  LEA.HI.X R7, R16, UR5, R11, 0x3, P1 ;  /* 0x0000000510077c11 */ /* 0x000fe400088f1c0b */
[----:B------:R-:W-:-:S02]  /*0200*/  LEA.HI.X R5, R18, UR5, R19, 0x3, P0 ;  /* 0x0000000512057c11 */ /* 0x000fc400080f1c13 */
[----:B------:R-:W-:Y:S02]  /*0210*/  LEA.HI.X R9, R14, UR5, R9, 0x3, P2 ;  /* 0x000000050e097c11 */ /* 0x000fe400090f1c09 */
[----:B----4-:R-:W-:-:S07]  /*0220*/  LEA.HI.X R11, R17, UR5, R0, 0x3, P3 ;  /* 0x00000005110b7c11 */ /* 0x010fce00098f1c00 */
.L_x_0:
[----:B0-----:R-:W2:Y:S04]  /*0230*/  LDG.E.64 R14, desc[UR6][R2.64+0x8] ;  /* 0x00000806020e7981 */ /* 0x001ea8000c1e1b00 */
[----:B------:R-:W2:Y:S02]  /*0240*/  LDG.E.64 R16, desc[UR6][R2.64+0x2008] ;  /* 0x0020080602107981 */ /* 0x000ea4000c1e1b00 */
[----:B--2---:R-:W-:Y:S02]  /*0250*/  DADD R14, R14, R16 ;  /* 0x000000000e0e7229 */ /* 0x004fe40000000010 */
[----:B------:R-:W2:Y:S05]  /*0260*/  LDG.E.64 R16, desc[UR6][R2.64+0x10] ;  /* 0x0000100602107981 */ /* 0x000eaa000c1e1b00 */
[----:B------:R0:W-:Y:S04]  /*0270*/  STG.E.64 desc[UR6][R2.64+0x2000], R14 ;  /* 0x0020000e02007986 */ /* 0x0001e8000c101b06 */
[----:B------:R-:W2:Y:S04]  /*0280*/  LDG.E.64 R18, desc[UR6][R4.64+0x10] ;  /* 0x0000100604127981 */ /* 0x000ea8000c1e1b00 */
[----:B------:R-:W3:Y:S04]  /*0290*/  LDG.E.64 R20, desc[UR6][R4.64+0x18] ;  /* 0x0000180604147981 */ /* 0x000ee8000c1e1b00 */
[----:B------:R-:W4:Y:S01]  /*02a0*/  LDG.E.64 R22, desc[UR6][R4.64+0x20] ;  /* 0x0000200604167981 */ /* 0x000f22000c1e1b00 */
[----:B--2---:R-:W-:-:S07]  /*02b0*/  DADD R16, R16, R18 ;  /* 0x0000000010107229 */ /* 0x004fce0000000012 */
[----:B------:R1:W-:Y:S04]  /*02c0*/  STG.E.64 desc[UR6][R4.64+0x8], R16 ;  /* 0x0000081004007986 */ /* 0x0003e8000c101b06 */
[----:B------:R-:W3:Y:S02]  /*02d0*/  LDG.E.64 R18, desc[UR6][R2.64+0x18] ;  /* 0x0000180602127981 */ /* 0x000ee4000c1e1b00 */
[----:B---3--:R-:W-:-:S07]  /*02e0*/  DADD R18, R18, R20 ;  /* 0x0000000012127229 */ /* 0x008fce0000000014 */
[----:B------:R2:W-:Y:S04]  /*02f0*/  STG.E.64 desc[UR6][R4.64+0x10], R18 ;  /* 0x0000101204007986 */ /* 0x0005e8000c101b06 */
[----:B------:R-:W4:Y:S02]  /*0300*/  LDG.E.64 R20, desc[UR6][R12.64+-0x5fe8] ;  /* 0xffa018060c147981 */ /* 0x000f24000c1e1b00 */
[----:B----4-:R-:W-:-:S07]  /*0310*/  DADD R20, R20, R22 ;  /* 0x0000000014147229 */ /* 0x010fce0000000016 */
[----:B------:R3:W-:Y:S04]  /*0320*/  STG.E.64 desc[UR6][R4.64+0x18], R20 ;  /* 0x0000181404007986 */ /* 0x0007e8000c101b06 */
[----:B0-----:R-:W4:Y:S04]  /*0330*/  LDG.E.64 R14, desc[UR6][R12.64+-0x4000] ;  /* 0xffc000060c0e7981 */ /* 0x001f28000c1e1b00 */
[----:B------:R-:W4:Y:S02]  /*0340*/  LDG.E.64 R22, desc[UR6][R2.64+0x4008] ;  /* 0x0040080602167981 */ /* 0x000f24000c1e1b00 */
[----:B----4-:R-:W-:-:S07]  /*0350*/  DADD R14, R14, R22 ;  /* 0x000000000e0e7229 */ /* 0x010fce0000000016 */
[----:B------:R0:W-:Y:S04]  /*0360*/  STG.E.64 desc[UR6][R2.64+0x4000], R14 ;  /* 0x0040000e02007986 */ /* 0x0001e8000c101b06 */
[----:B-1----:R-:W4:Y:S04]  /*0370*/  LDG.E.64 R16, desc[UR6][R12.64+-0x3ff8] ;  /* 0xffc008060c107981 */ /* 0x002f28000c1e1b00 */
[----:B------:R-:W4:Y:S02]  /*0380*/  LDG.E.64 R22, desc[UR6][R6.64+0x10] ;  /* 0x0000100606167981 */ /* 0x000f24000c1e1b00 */
[----:B----4-:R-:W-:-:S02]  /*0390*/  DADD R16, R16, R22 ;  /* 0x0000000010107229 */ /* 0x010fc40000000016 */
[----:B------:R-:W4:Y:S05]  /*03a0*/  LDG.E.64 R22, desc[UR6][R6.64+0x18] ;  /* 0x0000180606167981 */ /* 0x000f2a000c1e1b00 */
[----:B------:R1:W-:Y:S04]  /*03b0*/  STG.E.64 desc[UR6][R6.64+0x8], R16 ;  /* 0x0000081006007986 */ /* 0x0003e8000c101b06 */
[----:B--2---:R-:W4:Y:S02]  /*03c0*/  LDG.E.64 R18, desc[UR6][R12.64+-0x3ff0] ;  /* 0xffc010060c127981 */ /* 0x004f24000c1e1b00 */
[----:B----4-:R-:W-:-:S02]  /*03d0*/  DADD R18, R18, R22 ;  /* 0x0000000012127229 */ /* 0x010fc40000000016 */
[----:B------:R-:W2:Y:S05]  /*03e0*/  LDG.E.64 R22, desc[UR6][R6.64+0x20] ;  /* 0x0000200606167981 */ /* 0x000eaa000c1e1b00 */
[----:B------:R4:W-:Y:S04]  /*03f0*/  STG.E.64 desc[UR6][R6.64+0x10], R18 ;  /* 0x0000101206007986 */ /* 0x0009e8000c101b06 */
[----:B---3--:R-:W2:Y:S02]  /*0400*/  LDG.E.64 R20, desc[UR6][R12.64+-0x3fe8] ;  /* 0xffc018060c147981 */ /* 0x008ea4000c1e1b00 */
[----:B--2---:R-:W-:-:S07]  /*0410*/  DADD R20, R20, R22 ;  /* 0x0000000014147229 */ /* 0x004fce0000000016 */
[----:B------:R2:W-:Y:S04]  /*0420*/  STG.E.64 desc[UR6][R6.64+0x18], R20 ;  /* 0x0000181406007986 */ /* 0x0005e8000c101b06 */
[----:B0-----:R-:W3:Y:S04]  /*0430*/  LDG.E.64 R14, desc[UR6][R12.64+-0x2000] ;  /* 0xffe000060c0e7981 */ /* 0x001ee8000c1e1b00 */
[----:B------:R-:W3:Y:S02]  /*0440*/  LDG.E.64 R22, desc[UR6][R2.64+0x6008] ;  /* 0x0060080602167981 */ /* 0x000ee4000c1e1b00 */
[----:B---3--:R-:W-:-:S07]  /*0450*/  DADD R14, R14, R22 ;  /* 0x000000000e0e7229 */ /* 0x008fce0000000016 */
[----:B------:R0:W-:Y:S04]  /*0460*/  STG.E.64 desc[UR6][R2.64+0x6000], R14 ;  /* 0x0060000e02007986 */ /* 0x0001e8000c101b06 */
[----:B-1----:R-:W3:Y:S04]  /*0470*/  LDG.E.64 R16, desc[UR6][R12.64+-0x1ff8] ;  /* 0xffe008060c107981 */ /* 0x002ee8000c1e1b00 */
[----:B------:R-:W3:Y:S02]  /*0480*/  LDG.E.64 R22, desc[UR6][R8.64+0x10] ;  /* 0x0000100608167981 */ /* 0x000ee4000c1e1b00 */
[----:B---3--:R-:W-:-:S02]  /*0490*/  DADD R16, R16, R22 ;  /* 0x0000000010107229 */ /* 0x008fc40000000016 */
[----:B------:R-:W3:Y:S05]  /*04a0*/  LDG.E.64 R22, desc[UR6][R8.64+0x18] ;  /* 0x0000180608167981 */ /* 0x000eea000c1e1b00 */
[----:B------:R1:W-:Y:S04]  /*04b0*/  STG.E.64 desc[UR6][R8.64+0x8], R16 ;  /* 0x0000081008007986 */ /* 0x0003e8000c101b06 */
[----:B----4-:R-:W3:Y:S02]  /*04c0*/  LDG.E.64 R18, desc[UR6][R12.64+-0x1ff0] ;  /* 0xffe010060c127981 */ /* 0x010ee4000c1e1b00 */
[----:B---3--:R-:W-:-:S02]  /*04d0*/  DADD R18, R18, R22 ;  /* 0x0000000012127229 */ /* 0x008fc40000000016 */
[----:B------:R-:W3:Y:S05]  /*04e0*/  LDG.E.64 R22, desc[UR6][R8.64+0x20] ;  /* 0x0000200608167981 */ /* 0x000eea000c1e1b00 */
[----:B------:R4:W-:Y:S04]  /*04f0*/  STG.E.64 desc[UR6][R8.64+0x10], R18 ;  /* 0x0000101208007986 */ /* 0x0009e8000c101b06 */
[----:B--2---:R-:W3:Y:S02]  /*0500*/  LDG.E.64 R20, desc[UR6][R12.64+-0x1fe8] ;  /* 0xffe018060c147981 */ /* 0x004ee4000c1e1b00 */
[----:B---3--:R-:W-:-:S07]  /*0510*/  DADD R20, R20, R22 ;  /* 0x0000000014147229 */ /* 0x008fce0000000016 */
[----:B------:R2:W-:Y:S04]  /*0520*/  STG.E.64 desc[UR6][R8.64+0x18], R20 ;  /* 0x0000181408007986 */ /* 0x0005e8000c101b06 */
[----:B0-----:R-:W3:Y:S04]  /*0530*/  LDG.E.64 R14, desc[UR6][R12.64] ;  /* 0x000000060c0e7981 */ /* 0x001ee8000c1e1b00 */
[----:B------:R-:W3:Y:S04]  /*0540*/  LDG.E.64 R22, desc[UR6][R12.64+0x2000] ;  /* 0x002000060c167981 */ /* 0x000ee8000c1e1b00 */
[----:B-1----:R-:W5:Y:S01]  /*0550*/  LDG.E.64 R16, desc[UR6][R12.64+0x8] ;  /* 0x000008060c107981 */ /* 0x002f62000c1e1b00 */
[----:B---3--:R-:W-:-:S07]  /*0560*/  DADD R14, R14, R22 ;  /* 0x000000000e0e7229 */ /* 0x008fce0000000016 */
[----:B------:R0:W-:Y:S04]  /*0570*/  STG.E.64 desc[UR6][R12.64+0x1ff8], R14 ;  /* 0x001ff80e0c007986 */ /* 0x0001e8000c101b06 */
[----:B------:R-:W5:Y:S02]  /*0580*/  LDG.E.64 R22, desc[UR6][R10.64+0x10] ;  /* 0x000010060a167981 */ /* 0x000f64000c1e1b00 */
[----:B-----5:R-:W-:Y:S02]  /*0590*/  DADD R16, R16, R22 ;  /* 0x0000000010107229 */ /* 0x020fe40000000016 */
[----:B------:R-:W3:Y:S05]  /*05a0*/  LDG.E.64 R22, desc[UR6][R10.64+0x18] ;  /* 0x000018060a167981 */ /* 0x000eea000c1e1b00 */
[----:B------:R0:W-:Y:S04]  /*05b0*/  STG.E.64 desc[UR6][R10.64+0x8], R16 ;  /* 0x000008100a007986 */ /* 0x0001e8000c101b06 */
[----:B----4-:R-:W3:Y:S02]  /*05c0*/  LDG.E.64 R18, desc[UR6][R12.64+0x10] ;  /* 0x000010060c127981 */ /* 0x010ee4000c1e1b00 */
[----:B---3--:R-:W-:-:S02]  /*05d0*/  DADD R18, R18, R22 ;  /* 0x0000000012127229 */ /* 0x008fc40000000016 */
[----:B------:R-:W3:Y:S05]  /*05e0*/  LDG.E.64 R22, desc[UR6][R10.64+0x20] ;  /* 0x000020060a167981 */ /* 0x000eea000c1e1b00 */
[----:B------:R0:W-:Y:S04]  /*05f0*/  STG.E.64 desc[UR6][R10.64+0x10], R18 ;  /* 0x000010120a007986 */ /* 0x0001e8000c101b06 */
[----:B--2---:R-:W3:Y:S01]  /*0600*/  LDG.E.64 R20, desc[UR6][R12.64+0x18] ;  /* 0x000018060c147981 */ /* 0x004ee2000c1e1b00 */
[----:B------:R-:W-:-:S04]  /*0610*/  UIADD3 UR4, UPT, UPT, UR4, 0x1, URZ ;  /* 0x0000000104047890 */ /* 0x000fc8000fffe0ff */
[----:B------:R-:W-:Y:S01]  /*0620*/  UISETP.NE.AND UP0, UPT, UR4, 0x64, UPT ;  /* 0x000000640400788c */ /* 0x000fe2000bf05270 */
[----:B---3--:R-:W-:-:S07]  /*0630*/  DADD R20, R20, R22 ;  /* 0x0000000014147229 */ /* 0x008fce0000000016 */
[----:B------:R0:W-:Y:S01]  /*0640*/  STG.E.64 desc[UR6][R10.64+0x18], R20 ;  /* 0x000018140a007986 */ /* 0x0001e2000c101b06 */
[----:B------:R-:W-:Y:S05]  /*0650*/  BRA.U UP0, `(.L_x_0) ;  /* 0xfffffff900f47547 */ /* 0x000fea000b83ffff */
[----:B------:R-:W-:Y:S05]  /*0660*/  EXIT ;  /* 0x000000000000794d */ /* 0x000fea0003800000 */
.L_x_1:
[----:B------:R-:W-:-:S00]  /*0670*/  BRA `(.L_x_1) ;  /* 0xfffffffc00fc7947 */ /* 0x000fc0000383ffff */
[----:B------:R-:W-:-:S00]  /*0680*/  NOP ;  /* 0x0000000000007918 */ /* 0x000fc00000000000 */
[----:B------:R-:W-:-:S00]  /*0690*/  NOP ;  /* 0x0000000000007918 */ /* 0x000fc00000000000 */
[----:B------:R-:W-:-:S00]  /*06a0*/  NOP ;  /* 0x0000000000007918 */ /* 0x000fc00000000000 */
[----:B------:R-:W-:-:S00]  /*06b0*/  NOP ;  /* 0x0000000000007918 */ /* 0x000fc00000000000 */
[----:B------:R-:W-:-:S00]  /*06c0*/  NOP ;  /* 0x0000000000007918 */ /* 0x000fc00000000000 */
[----:B------:R-:W-:-:S00]  /*06d0*/  NOP ;  /* 0x0000000000007918 */ /* 0x000fc00000000000 */
[----:B------:R-:W-:-:S00]  /*06e0*/  NOP ;  /* 0x0000000000007918 */ /* 0x000fc00000000000 */
[----:B------:R-:W-:-:S00]  /*06f0*/  NOP ;  /* 0x0000000000007918 */ /* 0x000fc00000000000 */
.L_x_2:


//--------------------- .nv.shared.reserved.0     --------------------------
	.section	.nv.shared.reserved.0,"aw",@nobits
	.weak		__nv_reservedSMEM_offset_0_alias
	.size		__nv_reservedSMEM_offset_0_alias, 0, 64
	.other		__nv_reservedSMEM_offset_0_alias,@"STO_CUDA_RESERVED_SHARED STV_DEFAULT"
__nv_reservedSMEM_offset_0_alias:
	.zero		0
	.zero		64


//--------------------- .nv.constant0._Z6kernelPd --------------------------
	.section	.nv.constant0._Z6kernelPd,"a",@progbits
	.sectionflags	@""
	.align	4
.nv.constant0._Z6kernelPd:
	.zero		904


//--------------------- SYMBOLS --------------------------

	.type		.nv.reservedSmem.offset0,@object
	.size		.nv.reservedSmem.offset0,0x4
